//
// Generated by NVIDIA NVVM Compiler
//
// Compiler Build ID: CL-36424714
// Cuda compilation tools, release 13.0, V13.0.88
// Based on NVVM 20.0.0
//

.version 9.0
.target sm_100
.address_size 64

	// .globl	_Z21naive_matrix_multiplyPiS_S_iiii

.visible .entry _Z21naive_matrix_multiplyPiS_S_iiii(
	.param .u64 .ptr .align 1 _Z21naive_matrix_multiplyPiS_S_iiii_param_0,
	.param .u64 .ptr .align 1 _Z21naive_matrix_multiplyPiS_S_iiii_param_1,
	.param .u64 .ptr .align 1 _Z21naive_matrix_multiplyPiS_S_iiii_param_2,
	.param .u32 _Z21naive_matrix_multiplyPiS_S_iiii_param_3,
	.param .u32 _Z21naive_matrix_multiplyPiS_S_iiii_param_4,
	.param .u32 _Z21naive_matrix_multiplyPiS_S_iiii_param_5,
	.param .u32 _Z21naive_matrix_multiplyPiS_S_iiii_param_6
)
{
	.reg .pred 	%p<13>;
	.reg .b32 	%r<107>;
	.reg .b64 	%rd<53>;

	ld.param.u64 	%rd7, [_Z21naive_matrix_multiplyPiS_S_iiii_param_0];
	ld.param.u64 	%rd8, [_Z21naive_matrix_multiplyPiS_S_iiii_param_1];
	ld.param.u64 	%rd6, [_Z21naive_matrix_multiplyPiS_S_iiii_param_2];
	ld.param.u32 	%r32, [_Z21naive_matrix_multiplyPiS_S_iiii_param_3];
	ld.param.u32 	%r30, [_Z21naive_matrix_multiplyPiS_S_iiii_param_4];
	ld.param.u32 	%r31, [_Z21naive_matrix_multiplyPiS_S_iiii_param_6];
	cvta.to.global.u64 	%rd1, %rd8;
	cvta.to.global.u64 	%rd2, %rd7;
	mov.u32 	%r33, %ctaid.x;
	mov.u32 	%r34, %ntid.x;
	mov.u32 	%r35, %tid.x;
	mad.lo.s32 	%r1, %r33, %r34, %r35;
	mov.u32 	%r36, %ctaid.y;
	mov.u32 	%r37, %ntid.y;
	mov.u32 	%r38, %tid.y;
	mad.lo.s32 	%r2, %r36, %r37, %r38;
	setp.ge.s32 	%p1, %r2, %r32;
	setp.ge.s32 	%p2, %r1, %r31;
	or.pred  	%p3, %p1, %p2;
	@%p3 bra 	$L__BB0_14;
	setp.lt.s32 	%p4, %r30, 1;
	mov.b32 	%r106, 0;
	@%p4 bra 	$L__BB0_13;
	mul.lo.s32 	%r3, %r30, %r2;
	and.b32  	%r4, %r30, 7;
	setp.lt.u32 	%p5, %r30, 8;
	mov.b32 	%r101, 0;
	mov.u32 	%r106, %r101;
	@%p5 bra 	$L__BB0_5;
	and.b32  	%r101, %r30, 2147483640;
	neg.s32 	%r95, %r101;
	shl.b32 	%r7, %r31, 3;
	mul.wide.u32 	%rd9, %r3, 4;
	add.s64 	%rd10, %rd9, %rd2;
	add.s64 	%rd52, %rd10, 16;
	mov.b32 	%r106, 0;
	mul.wide.s32 	%rd13, %r31, 4;
	mov.u32 	%r94, %r1;
$L__BB0_4:
	.pragma "nounroll";
	ld.global.u32 	%r43, [%rd52+-16];
	mul.wide.s32 	%rd11, %r94, 4;
	add.s64 	%rd12, %rd1, %rd11;
	ld.global.u32 	%r44, [%rd12];
	mad.lo.s32 	%r45, %r44, %r43, %r106;
	ld.global.u32 	%r46, [%rd52+-12];
	add.s64 	%rd14, %rd12, %rd13;
	ld.global.u32 	%r47, [%rd14];
	mad.lo.s32 	%r48, %r47, %r46, %r45;
	ld.global.u32 	%r49, [%rd52+-8];
	add.s64 	%rd15, %rd14, %rd13;
	ld.global.u32 	%r50, [%rd15];
	mad.lo.s32 	%r51, %r50, %r49, %r48;
	ld.global.u32 	%r52, [%rd52+-4];
	add.s64 	%rd16, %rd15, %rd13;
	ld.global.u32 	%r53, [%rd16];
	mad.lo.s32 	%r54, %r53, %r52, %r51;
	ld.global.u32 	%r55, [%rd52];
	add.s64 	%rd17, %rd16, %rd13;
	ld.global.u32 	%r56, [%rd17];
	mad.lo.s32 	%r57, %r56, %r55, %r54;
	ld.global.u32 	%r58, [%rd52+4];
	add.s64 	%rd18, %rd17, %rd13;
	ld.global.u32 	%r59, [%rd18];
	mad.lo.s32 	%r60, %r59, %r58, %r57;
	ld.global.u32 	%r61, [%rd52+8];
	add.s64 	%rd19, %rd18, %rd13;
	ld.global.u32 	%r62, [%rd19];
	mad.lo.s32 	%r63, %r62, %r61, %r60;
	ld.global.u32 	%r64, [%rd52+12];
	add.s64 	%rd20, %rd19, %rd13;
	ld.global.u32 	%r65, [%rd20];
	mad.lo.s32 	%r106, %r65, %r64, %r63;
	add.s32 	%r95, %r95, 8;
	add.s32 	%r94, %r94, %r7;
	add.s64 	%rd52, %rd52, 32;
	setp.ne.s32 	%p6, %r95, 0;
	@%p6 bra 	$L__BB0_4;
$L__BB0_5:
	setp.eq.s32 	%p7, %r4, 0;
	@%p7 bra 	$L__BB0_13;
	and.b32  	%r17, %r30, 3;
	setp.lt.u32 	%p8, %r4, 4;
	@%p8 bra 	$L__BB0_8;
	add.s32 	%r67, %r101, %r3;
	mul.wide.u32 	%rd21, %r67, 4;
	add.s64 	%rd22, %rd2, %rd21;
	ld.global.u32 	%r68, [%rd22];
	mad.lo.s32 	%r69, %r101, %r31, %r1;
	mul.wide.s32 	%rd23, %r69, 4;
	add.s64 	%rd24, %rd1, %rd23;
	ld.global.u32 	%r70, [%rd24];
	mad.lo.s32 	%r71, %r70, %r68, %r106;
	cvt.u64.u32 	%rd25, %r3;
	cvt.u64.u32 	%rd26, %r101;
	add.s64 	%rd27, %rd26, %rd25;
	shl.b64 	%rd28, %rd27, 2;
	add.s64 	%rd29, %rd2, %rd28;
	ld.global.u32 	%r72, [%rd29+4];
	mul.wide.s32 	%rd30, %r31, 4;
	add.s64 	%rd31, %rd24, %rd30;
	ld.global.u32 	%r73, [%rd31];
	mad.lo.s32 	%r74, %r73, %r72, %r71;
	ld.global.u32 	%r75, [%rd29+8];
	add.s64 	%rd32, %rd31, %rd30;
	ld.global.u32 	%r76, [%rd32];
	mad.lo.s32 	%r77, %r76, %r75, %r74;
	ld.global.u32 	%r78, [%rd29+12];
	add.s64 	%rd33, %rd32, %rd30;
	ld.global.u32 	%r79, [%rd33];
	mad.lo.s32 	%r106, %r79, %r78, %r77;
	add.s32 	%r101, %r101, 4;
$L__BB0_8:
	setp.eq.s32 	%p9, %r17, 0;
	@%p9 bra 	$L__BB0_13;
	setp.eq.s32 	%p10, %r17, 1;
	@%p10 bra 	$L__BB0_11;
	add.s32 	%r81, %r101, %r3;
	mul.wide.u32 	%rd34, %r81, 4;
	add.s64 	%rd35, %rd2, %rd34;
	ld.global.u32 	%r82, [%rd35];
	mad.lo.s32 	%r83, %r101, %r31, %r1;
	mul.wide.s32 	%rd36, %r83, 4;
	add.s64 	%rd37, %rd1, %rd36;
	ld.global.u32 	%r84, [%rd37];
	mad.lo.s32 	%r85, %r84, %r82, %r106;
	cvt.u64.u32 	%rd38, %r3;
	cvt.u64.u32 	%rd39, %r101;
	add.s64 	%rd40, %rd39, %rd38;
	shl.b64 	%rd41, %rd40, 2;
	add.s64 	%rd42, %rd2, %rd41;
	ld.global.u32 	%r86, [%rd42+4];
	mul.wide.s32 	%rd43, %r31, 4;
	add.s64 	%rd44, %rd37, %rd43;
	ld.global.u32 	%r87, [%rd44];
	mad.lo.s32 	%r106, %r87, %r86, %r85;
	add.s32 	%r101, %r101, 2;
$L__BB0_11:
	and.b32  	%r88, %r30, 1;
	setp.eq.b32 	%p11, %r88, 1;
	not.pred 	%p12, %p11;
	@%p12 bra 	$L__BB0_13;
	add.s32 	%r89, %r101, %r3;
	mul.wide.u32 	%rd45, %r89, 4;
	add.s64 	%rd46, %rd2, %rd45;
	ld.global.u32 	%r90, [%rd46];
	mad.lo.s32 	%r91, %r101, %r31, %r1;
	mul.wide.s32 	%rd47, %r91, 4;
	add.s64 	%rd48, %rd1, %rd47;
	ld.global.u32 	%r92, [%rd48];
	mad.lo.s32 	%r106, %r92, %r90, %r106;
$L__BB0_13:
	mad.lo.s32 	%r93, %r31, %r2, %r1;
	cvta.to.global.u64 	%rd49, %rd6;
	mul.wide.s32 	%rd50, %r93, 4;
	add.s64 	%rd51, %rd49, %rd50;
	st.global.u32 	[%rd51], %r106;
$L__BB0_14:
	ret;

}


// ===== COMPILED SASS (sm_100) =====

	.target	sm_100

	.elftype	@"ET_EXEC"


//--------------------- .note.nv.tkinfo           --------------------------
	.section	.note.nv.tkinfo,"",@"SHT_NOTE"
	.sectionflags	@"SHF_NOTE_NV_TKINFO"
	.tkinfo
        /*0018*/ 	.word	0x00000002
        /*0030*/ 	.string	""
        /*0030*/ 	.string	"ptxas"
        /*0030*/ 	.string	"Cuda compilation tools, release 13.0, V13.0.88"
        /*0030*/ 	.string	"Build cuda_13.0.r13.0/compiler.36424714_0"
        /*0030*/ 	.string	"-arch sm_100 -m 64 "



//--------------------- .note.nv.cuinfo           --------------------------
	.section	.note.nv.cuinfo,"",@"SHT_NOTE"
	.sectionflags	@"SHF_NOTE_NV_CUINFO"
        /*0018*/ 	.short	0x0002
        /*001a*/ 	.short	0x0064
        /*001c*/ 	.short	0x0082
	.zero		2


//--------------------- .nv.info                  --------------------------
	.section	.nv.info,"",@"SHT_CUDA_INFO"
	.align	4


	//----- nvinfo : EIATTR_REGCOUNT
	.align		4
        /*0000*/ 	.byte	0x04, 0x2f
        /*0002*/ 	.short	(.L_1 - .L_0)
	.align		4
.L_0:
        /*0004*/ 	.word	index@(_Z21naive_matrix_multiplyPiS_S_iiii)
        /*0008*/ 	.word	0x00000020


	//----- nvinfo : EIATTR_FRAME_SIZE
	.align		4
.L_1:
        /*000c*/ 	.byte	0x04, 0x11
        /*000e*/ 	.short	(.L_3 - .L_2)
	.align		4
.L_2:
        /*0010*/ 	.word	index@(_Z21naive_matrix_multiplyPiS_S_iiii)
        /*0014*/ 	.word	0x00000000


	//----- nvinfo : EIATTR_MIN_STACK_SIZE
	.align		4
.L_3:
        /*0018*/ 	.byte	0x04, 0x12
        /*001a*/ 	.short	(.L_5 - .L_4)
	.align		4
.L_4:
        /*001c*/ 	.word	index@(_Z21naive_matrix_multiplyPiS_S_iiii)
        /*0020*/ 	.word	0x00000000
.L_5:


//--------------------- .nv.compat                --------------------------
	.section	.nv.compat,"",@"SHT_CUDA_COMPAT_INFO"
	.align	4
        /*0000*/ 	.byte	0x02, 0x09, 0x00, 0x00, 0x02, 0x02, 0x01, 0x00, 0x02, 0x05, 0x05, 0x00, 0x03, 0x07, 0x01, 0x01
        /*0010*/ 	.byte	0x02, 0x03, 0x00, 0x00, 0x02, 0x06, 0x01, 0x00, 0x04, 0x0b, 0x08, 0x00, 0x09, 0x00, 0x00, 0x00
        /*0020*/ 	.byte	0x00, 0x00, 0x00, 0x00


//--------------------- .nv.info._Z21naive_matrix_multiplyPiS_S_iiii --------------------------
	.section	.nv.info._Z21naive_matrix_multiplyPiS_S_iiii,"",@"SHT_CUDA_INFO"
	.sectionflags	@""
	.align	4


	//----- nvinfo : EIATTR_CUDA_API_VERSION
	.align		4
        /*0000*/ 	.byte	0x04, 0x37
        /*0002*/ 	.short	(.L_7 - .L_6)
.L_6:
        /*0004*/ 	.word	0x00000082


	//----- nvinfo : EIATTR_KPARAM_INFO
	.align		4
.L_7:
        /*0008*/ 	.byte	0x04, 0x17
        /*000a*/ 	.short	(.L_9 - .L_8)
.L_8:
        /*000c*/ 	.word	0x00000000
        /*0010*/ 	.short	0x0006
        /*0012*/ 	.short	0x0024
        /*0014*/ 	.byte	0x00, 0xf0, 0x11, 0x00


	//----- nvinfo : EIATTR_KPARAM_INFO
	.align		4
.L_9:
        /*0018*/ 	.byte	0x04, 0x17
        /*001a*/ 	.short	(.L_11 - .L_10)
.L_10:
        /*001c*/ 	.word	0x00000000
        /*0020*/ 	.short	0x0005
        /*0022*/ 	.short	0x0020
        /*0024*/ 	.byte	0x00, 0xf0, 0x11, 0x00


	//----- nvinfo : EIATTR_KPARAM_INFO
	.align		4
.L_11:
        /*0028*/ 	.byte	0x04, 0x17
        /*002a*/ 	.short	(.L_13 - .L_12)
.L_12:
        /*002c*/ 	.word	0x00000000
        /*0030*/ 	.short	0x0004
        /*0032*/ 	.short	0x001c
        /*0034*/ 	.byte	0x00, 0xf0, 0x11, 0x00


	//----- nvinfo : EIATTR_KPARAM_INFO
	.align		4
.L_13:
        /*0038*/ 	.byte	0x04, 0x17
        /*003a*/ 	.short	(.L_15 - .L_14)
.L_14:
        /*003c*/ 	.word	0x00000000
        /*0040*/ 	.short	0x0003
        /*0042*/ 	.short	0x0018
        /*0044*/ 	.byte	0x00, 0xf0, 0x11, 0x00


	//----- nvinfo : EIATTR_KPARAM_INFO
	.align		4
.L_15:
        /*0048*/ 	.byte	0x04, 0x17
        /*004a*/ 	.short	(.L_17 - .L_16)
.L_16:
        /*004c*/ 	.word	0x00000000
        /*0050*/ 	.short	0x0002
        /*0052*/ 	.short	0x0010
        /*0054*/ 	.byte	0x00, 0xf5, 0x21, 0x00


	//----- nvinfo : EIATTR_KPARAM_INFO
	.align		4
.L_17:
        /*0058*/ 	.byte	0x04, 0x17
        /*005a*/ 	.short	(.L_19 - .L_18)
.L_18:
        /*005c*/ 	.word	0x00000000
        /*0060*/ 	.short	0x0001
        /*0062*/ 	.short	0x0008
        /*0064*/ 	.byte	0x00, 0xf5, 0x21, 0x00


	//----- nvinfo : EIATTR_KPARAM_INFO
	.align		4
.L_19:
        /*0068*/ 	.byte	0x04, 0x17
        /*006a*/ 	.short	(.L_21 - .L_20)
.L_20:
        /*006c*/ 	.word	0x00000000
        /*0070*/ 	.short	0x0000
        /*0072*/ 	.short	0x0000
        /*0074*/ 	.byte	0x00, 0xf5, 0x21, 0x00


	//----- nvinfo : EIATTR_SPARSE_MMA_MASK
	.align		4
.L_21:
        /*0078*/ 	.byte	0x03, 0x50
        /*007a*/ 	.short	0x0000


	//----- nvinfo : EIATTR_MAXREG_COUNT
	.align		4
        /*007c*/ 	.byte	0x03, 0x1b
        /*007e*/ 	.short	0x00ff


	//----- nvinfo : EIATTR_MERCURY_ISA_VERSION
	.align		4
        /*0080*/ 	.byte	0x03, 0x5f
        /*0082*/ 	.short	0x0101


	//----- nvinfo : EIATTR_VRC_CTA_INIT_COUNT
	.align		4
        /*0084*/ 	.byte	0x02, 0x4a
	.zero		1
	.zero		1


	//----- nvinfo : EIATTR_EXIT_INSTR_OFFSETS
	.align		4
        /*0088*/ 	.byte	0x04, 0x1c
        /*008a*/ 	.short	(.L_23 - .L_22)


	//   ....[0]....
.L_22:
        /*008c*/ 	.word	0x000000d0


	//   ....[1]....
        /*0090*/ 	.word	0x000008e0


	//----- nvinfo : EIATTR_CBANK_PARAM_SIZE
	.align		4
.L_23:
        /*0094*/ 	.byte	0x03, 0x19
        /*0096*/ 	.short	0x0028


	//----- nvinfo : EIATTR_PARAM_CBANK
	.align		4
        /*0098*/ 	.byte	0x04, 0x0a
        /*009a*/ 	.short	(.L_25 - .L_24)
	.align		4
.L_24:
        /*009c*/ 	.word	index@(.nv.constant0._Z21naive_matrix_multiplyPiS_S_iiii)
        /*00a0*/ 	.short	0x0380
        /*00a2*/ 	.short	0x0028


	//----- nvinfo : EIATTR_SW_WAR
	.align		4
.L_25:
        /*00a4*/ 	.byte	0x04, 0x36
        /*00a6*/ 	.short	(.L_27 - .L_26)
.L_26:
        /*00a8*/ 	.word	0x00000008
.L_27:


//--------------------- .nv.callgraph             --------------------------
	.section	.nv.callgraph,"",@"SHT_CUDA_CALLGRAPH"
	.align	4
	.sectionentsize	8
	.align		4
        /*0000*/ 	.word	0x00000000
	.align		4
        /*0004*/ 	.word	0xffffffff
	.align		4
        /*0008*/ 	.word	0x00000000
	.align		4
        /*000c*/ 	.word	0xfffffffe
	.align		4
        /*0010*/ 	.word	0x00000000
	.align		4
        /*0014*/ 	.word	0xfffffffd
	.align		4
        /*0018*/ 	.word	0x00000000
	.align		4
        /*001c*/ 	.word	0xfffffffc


//--------------------- .text._Z21naive_matrix_multiplyPiS_S_iiii --------------------------
	.section	.text._Z21naive_matrix_multiplyPiS_S_iiii,"ax",@progbits
	.align	128
        .global         _Z21naive_matrix_multiplyPiS_S_iiii
        .type           _Z21naive_matrix_multiplyPiS_S_iiii,@function
        .size           _Z21naive_matrix_multiplyPiS_S_iiii,(.L_x_5 - _Z21naive_matrix_multiplyPiS_S_iiii)
        .other          _Z21naive_matrix_multiplyPiS_S_iiii,@"STO_CUDA_ENTRY STV_DEFAULT"
_Z21naive_matrix_multiplyPiS_S_iiii:
.text._Z21naive_matrix_multiplyPiS_S_iiii:
[----:B------:R-:W-:Y:S01]  /*0000*/  LDC R1, c[0x0][0x37c] ;  /* 0x0000df00ff017b82 */ /* 0x000fe20000000800 */
[----:B------:R-:W0:Y:S07]  /*0010*/  S2R R3, SR_TID.X ;  /* 0x0000000000037919 */ /* 0x000e2e0000002100 */
[----:B------:R-:W0:Y:S01]  /*0020*/  S2UR UR4, SR_CTAID.X ;  /* 0x00000000000479c3 */ /* 0x000e220000002500 */
[----:B------:R-:W1:Y:S01]  /*0030*/  LDCU UR6, c[0x0][0x398] ;  /* 0x00007300ff0677ac */ /* 0x000e620008000800 */
[----:B------:R-:W2:Y:S06]  /*0040*/  S2R R5, SR_TID.Y ;  /* 0x0000000000057919 */ /* 0x000eac0000002200 */
[----:B------:R-:W0:Y:S08]  /*0050*/  LDC R0, c[0x0][0x360] ;  /* 0x0000d800ff007b82 */ /* 0x000e300000000800 */
[----:B------:R-:W2:Y:S08]  /*0060*/  S2UR UR5, SR_CTAID.Y ;  /* 0x00000000000579c3 */ /* 0x000eb00000002600 */
[----:B------:R-:W2:Y:S08]  /*0070*/  LDC R16, c[0x0][0x364] ;  /* 0x0000d900ff107b82 */ /* 0x000eb00000000800 */
[----:B------:R-:W3:Y:S01]  /*0080*/  LDC R17, c[0x0][0x3a4] ;  /* 0x0000e900ff117b82 */ /* 0x000ee20000000800 */
[----:B0-----:R-:W-:-:S02]  /*0090*/  IMAD R0, R0, UR4, R3 ;  /* 0x0000000400007c24 */ /* 0x001fc4000f8e0203 */
[----:B--2---:R-:W-:-:S03]  /*00a0*/  IMAD R16, R16, UR5, R5 ;  /* 0x0000000510107c24 */ /* 0x004fc6000f8e0205 */
[----:B---3--:R-:W-:-:S04]  /*00b0*/  ISETP.GE.AND P0, PT, R0, R17, PT ;  /* 0x000000110000720c */ /* 0x008fc80003f06270 */
[----:B-1----:R-:W-:-:S13]  /*00c0*/  ISETP.GE.OR P0, PT, R16, UR6, P0 ;  /* 0x0000000610007c0c */ /* 0x002fda0008706670 */
[----:B------:R-:W-:Y:S05]  /*00d0*/  @P0 EXIT ;  /* 0x000000000000094d */ /* 0x000fea0003800000 */
[----:B------:R-:W0:Y:S01]  /*00e0*/  LDC R19, c[0x0][0x39c] ;  /* 0x0000e700ff137b82 */ /* 0x000e220000000800 */
[----:B------:R-:W1:Y:S01]  /*00f0*/  LDCU.64 UR4, c[0x0][0x358] ;  /* 0x00006b00ff0477ac */ /* 0x000e620008000a00 */
[----:B------:R-:W-:Y:S01]  /*0100*/  HFMA2 R24, -RZ, RZ, 0, 0 ;  /* 0x00000000ff187431 */ /* 0x000fe200000001ff */
[----:B0-----:R-:W-:-:S13]  /*0110*/  ISETP.GE.AND P0, PT, R19, 0x1, PT ;  /* 0x000000011300780c */ /* 0x001fda0003f06270 */
[----:B-1----:R-:W-:Y:S05]  /*0120*/  @!P0 BRA `(.L_x_0) ;  /* 0x0000000400dc8947 */ /* 0x002fea0003800000 */
[C---:B------:R-:W-:Y:S01]  /*0130*/  ISETP.GE.U32.AND P1, PT, R19.reuse, 0x8, PT ;  /* 0x000000081300780c */ /* 0x040fe20003f26070 */
[----:B------:R-:W-:Y:S01]  /*0140*/  IMAD R20, R16, R19, RZ ;  /* 0x0000001310147224 */ /* 0x000fe200078e02ff */
[----:B------:R-:W-:Y:S02]  /*0150*/  LOP3.LUT R27, R19, 0x7, RZ, 0xc0, !PT ;  /* 0x00000007131b7812 */ /* 0x000fe400078ec0ff */
[----:B------:R-:W-:Y:S02]  /*0160*/  MOV R21, RZ ;  /* 0x000000ff00157202 */ /* 0x000fe40000000f00 */
[----:B------:R-:W-:Y:S02]  /*0170*/  ISETP.NE.AND P0, PT, R27, RZ, PT ;  /* 0x000000ff1b00720c */ /* 0x000fe40003f05270 */
[----:B------:R-:W-:-:S05]  /*0180*/  MOV R24, RZ ;  /* 0x000000ff00187202 */ /* 0x000fca0000000f00 */
[----:B------:R-:W-:Y:S06]  /*0190*/  @!P1 BRA `(.L_x_1) ;  /* 0x0000000000c09947 */ /* 0x000fec0003800000 */
[----:B------:R-:W0:Y:S01]  /*01a0*/  LDC.64 R2, c[0x0][0x380] ;  /* 0x0000e000ff027b82 */ /* 0x000e220000000a00 */
[----:B------:R-:W-:Y:S02]  /*01b0*/  LOP3.LUT R21, R19, 0x7ffffff8, RZ, 0xc0, !PT ;  /* 0x7ffffff813157812 */ /* 0x000fe400078ec0ff */
[----:B------:R-:W-:Y:S02]  /*01c0*/  MOV R24, RZ ;  /* 0x000000ff00187202 */ /* 0x000fe40000000f00 */
[----:B------:R-:W-:Y:S02]  /*01d0*/  MOV R18, R0 ;  /* 0x0000000000127202 */ /* 0x000fe40000000f00 */
[----:B------:R-:W-:Y:S01]  /*01e0*/  IADD3 R22, PT, PT, -R21, RZ, RZ ;  /* 0x000000ff15167210 */ /* 0x000fe20007ffe1ff */
[----:B0-----:R-:W-:-:S03]  /*01f0*/  IMAD.WIDE.U32 R2, R20, 0x4, R2 ;  /* 0x0000000414027825 */ /* 0x001fc600078e0002 */
[----:B------:R-:W-:-:S04]  /*0200*/  IADD3 R4, P1, PT, R2, 0x10, RZ ;  /* 0x0000001002047810 */ /* 0x000fc80007f3e0ff */
[----:B------:R-:W-:-:S09]  /*0210*/  IADD3.X R3, PT, PT, RZ, R3, RZ, P1, !PT ;  /* 0x00000003ff037210 */ /* 0x000fd20000ffe4ff */
.L_x_2:
[----:B------:R-:W0:Y:S01]  /*0220*/  LDC.64 R14, c[0x0][0x388] ;  /* 0x0000e200ff0e7b82 */ /* 0x000e220000000a00 */
[----:B------:R-:W-:-:S05]  /*0230*/  MOV R2, R4 ;  /* 0x0000000400027202 */ /* 0x000fca0000000f00 */
[----:B------:R-:W2:Y:S04]  /*0240*/  LDG.E R25, desc[UR4][R2.64+-0x10] ;  /* 0xfffff00402197981 */ /* 0x000ea8000c1e1900 */
[----:B------:R-:W3:Y:S04]  /*0250*/  LDG.E R23, desc[UR4][R2.64+-0xc] ;  /* 0xfffff40402177981 */ /* 0x000ee8000c1e1900 */
[----:B------:R-:W4:Y:S04]  /*0260*/  LDG.E R29, desc[UR4][R2.64+-0x8] ;  /* 0xfffff804021d7981 */ /* 0x000f28000c1e1900 */
[----:B------:R-:W5:Y:S01]  /*0270*/  LDG.E R28, desc[UR4][R2.64+-0x4] ;  /* 0xfffffc04021c7981 */ /* 0x000f62000c1e1900 */
[----:B0-----:R-:W-:-:S05]  /*0280*/  IMAD.WIDE R14, R18, 0x4, R14 ;  /* 0x00000004120e7825 */ /* 0x001fca00078e020e */
[----:B------:R0:W2:Y:S01]  /*0290*/  LDG.E R26, desc[UR4][R14.64] ;  /* 0x000000040e1a7981 */ /* 0x0000a2000c1e1900 */
[----:B------:R-:W-:-:S04]  /*02a0*/  IMAD.WIDE R12, R17, 0x4, R14 ;  /* 0x00000004110c7825 */ /* 0x000fc800078e020e */
[C---:B------:R-:W-:Y:S02]  /*02b0*/  IMAD.WIDE R4, R17.reuse, 0x4, R12 ;  /* 0x0000000411047825 */ /* 0x040fe400078e020c */
[----:B------:R-:W3:Y:S02]  /*02c0*/  LDG.E R12, desc[UR4][R12.64] ;  /* 0x000000040c0c7981 */ /* 0x000ee4000c1e1900 */
[C---:B------:R-:W-:Y:S02]  /*02d0*/  IMAD.WIDE R8, R17.reuse, 0x4, R4 ;  /* 0x0000000411087825 */ /* 0x040fe400078e0204 */
[----:B------:R-:W4:Y:S02]  /*02e0*/  LDG.E R4, desc[UR4][R4.64] ;  /* 0x0000000404047981 */ /* 0x000f24000c1e1900 */
[C---:B------:R-:W-:Y:S02]  /*02f0*/  IMAD.WIDE R6, R17.reuse, 0x4, R8 ;  /* 0x0000000411067825 */ /* 0x040fe400078e0208 */
[----:B------:R-:W5:Y:S02]  /*0300*/  LDG.E R8, desc[UR4][R8.64] ;  /* 0x0000000408087981 */ /* 0x000f64000c1e1900 */
[----:B------:R-:W-:-:S02]  /*0310*/  IMAD.WIDE R10, R17, 0x4, R6 ;  /* 0x00000004110a7825 */ /* 0x000fc400078e0206 */
[----:B------:R-:W5:Y:S04]  /*0320*/  LDG.E R5, desc[UR4][R2.64] ;  /* 0x0000000402057981 */ /* 0x000f68000c1e1900 */
[----:B------:R-:W5:Y:S01]  /*0330*/  LDG.E R6, desc[UR4][R6.64] ;  /* 0x0000000406067981 */ /* 0x000f62000c1e1900 */
[----:B0-----:R-:W-:-:S03]  /*0340*/  IMAD.WIDE R14, R17, 0x4, R10 ;  /* 0x00000004110e7825 */ /* 0x001fc600078e020a */
[----:B------:R-:W5:Y:S04]  /*0350*/  LDG.E R10, desc[UR4][R10.64] ;  /* 0x000000040a0a7981 */ /* 0x000f68000c1e1900 */
[----:B------:R-:W5:Y:S04]  /*0360*/  LDG.E R13, desc[UR4][R14.64] ;  /* 0x000000040e0d7981 */ /* 0x000f68000c1e1900 */
[----:B------:R-:W5:Y:S04]  /*0370*/  LDG.E R7, desc[UR4][R2.64+0x4] ;  /* 0x0000040402077981 */ /* 0x000f68000c1e1900 */
[----:B------:R-:W5:Y:S01]  /*0380*/  LDG.E R9, desc[UR4][R2.64+0xc] ;  /* 0x00000c0402097981 */ /* 0x000f62000c1e1900 */
[----:B--2---:R-:W-:-:S02]  /*0390*/  IMAD R26, R25, R26, R24 ;  /* 0x0000001a191a7224 */ /* 0x004fc400078e0218 */
[----:B------:R-:W-:Y:S02]  /*03a0*/  IMAD.WIDE R24, R17, 0x4, R14 ;  /* 0x0000000411187825 */ /* 0x000fe400078e020e */
[----:B------:R0:W2:Y:S04]  /*03b0*/  LDG.E R14, desc[UR4][R2.64+0x8] ;  /* 0x00000804020e7981 */ /* 0x0000a8000c1e1900 */
[----:B------:R-:W2:Y:S01]  /*03c0*/  LDG.E R24, desc[UR4][R24.64] ;  /* 0x0000000418187981 */ /* 0x000ea2000c1e1900 */
[----:B---3--:R-:W-:Y:S01]  /*03d0*/  IMAD R12, R23, R12, R26 ;  /* 0x0000000c170c7224 */ /* 0x008fe200078e021a */
[----:B------:R-:W-:-:S03]  /*03e0*/  IADD3 R22, PT, PT, R22, 0x8, RZ ;  /* 0x0000000816167810 */ /* 0x000fc60007ffe0ff */
[----:B----4-:R-:W-:Y:S01]  /*03f0*/  IMAD R29, R29, R4, R12 ;  /* 0x000000041d1d7224 */ /* 0x010fe200078e020c */
[----:B------:R-:W-:-:S03]  /*0400*/  ISETP.NE.AND P1, PT, R22, RZ, PT ;  /* 0x000000ff1600720c */ /* 0x000fc60003f25270 */
[----:B-----5:R-:W-:Y:S01]  /*0410*/  IMAD R8, R28, R8, R29 ;  /* 0x000000081c087224 */ /* 0x020fe200078e021d */
[----:B------:R-:W-:-:S03]  /*0420*/  IADD3 R4, P2, PT, R2, 0x20, RZ ;  /* 0x0000002002047810 */ /* 0x000fc60007f5e0ff */
[----:B------:R-:W-:Y:S01]  /*0430*/  IMAD R5, R5, R6, R8 ;  /* 0x0000000605057224 */ /* 0x000fe200078e0208 */
[----:B0-----:R-:W-:Y:S02]  /*0440*/  IADD3.X R3, PT, PT, RZ, R3, RZ, P2, !PT ;  /* 0x00000003ff037210 */ /* 0x001fe400017fe4ff */
[----:B------:R-:W-:Y:S01]  /*0450*/  LEA R18, R17, R18, 0x3 ;  /* 0x0000001211127211 */ /* 0x000fe200078e18ff */
[----:B------:R-:W-:-:S04]  /*0460*/  IMAD R5, R7, R10, R5 ;  /* 0x0000000a07057224 */ /* 0x000fc800078e0205 */
[----:B--2---:R-:W-:-:S04]  /*0470*/  IMAD R5, R14, R13, R5 ;  /* 0x0000000d0e057224 */ /* 0x004fc800078e0205 */
[----:B------:R-:W-:Y:S01]  /*0480*/  IMAD R24, R9, R24, R5 ;  /* 0x0000001809187224 */ /* 0x000fe200078e0205 */
[----:B------:R-:W-:Y:S06]  /*0490*/  @P1 BRA `(.L_x_2) ;  /* 0xfffffffc00601947 */ /* 0x000fec000383ffff */
.L_x_1:
[----:B------:R-:W-:Y:S05]  /*04a0*/  @!P0 BRA `(.L_x_0) ;  /* 0x0000000000fc8947 */ /* 0x000fea0003800000 */
[----:B------:R-:W-:Y:S02]  /*04b0*/  ISETP.GE.U32.AND P1, PT, R27, 0x4, PT ;  /* 0x000000041b00780c */ /* 0x000fe40003f26070 */
[----:B------:R-:W-:-:S04]  /*04c0*/  LOP3.LUT R14, R19, 0x3, RZ, 0xc0, !PT ;  /* 0x00000003130e7812 */ /* 0x000fc800078ec0ff */
[----:B------:R-:W-:-:S07]  /*04d0*/  ISETP.NE.AND P0, PT, R14, RZ, PT ;  /* 0x000000ff0e00720c */ /* 0x000fce0003f05270 */
[----:B------:R-:W-:Y:S06]  /*04e0*/  @!P1 BRA `(.L_x_3) ;  /* 0x00000000006c9947 */ /* 0x000fec0003800000 */
[----:B------:R-:W0:Y:S01]  /*04f0*/  LDC.64 R4, c[0x0][0x388] ;  /* 0x0000e200ff047b82 */ /* 0x000e220000000a00 */
[----:B------:R-:W1:Y:S01]  /*0500*/  LDCU.64 UR6, c[0x0][0x380] ;  /* 0x00007000ff0677ac */ /* 0x000e620008000a00 */
[----:B------:R-:W-:Y:S01]  /*0510*/  IMAD R7, R21, R17, R0 ;  /* 0x0000001115077224 */ /* 0x000fe200078e0200 */
[CC--:B------:R-:W-:Y:S02]  /*0520*/  IADD3 R3, PT, PT, R20.reuse, R21.reuse, RZ ;  /* 0x0000001514037210 */ /* 0x0c0fe40007ffe0ff */
[----:B------:R-:W-:-:S03]  /*0530*/  IADD3 R8, P1, PT, R20, R21, RZ ;  /* 0x0000001514087210 */ /* 0x000fc60007f3e0ff */
[----:B------:R-:W2:Y:S01]  /*0540*/  LDC.64 R12, c[0x0][0x380] ;  /* 0x0000e000ff0c7b82 */ /* 0x000ea20000000a00 */
[----:B0-----:R-:W-:-:S04]  /*0550*/  IMAD.WIDE R4, R7, 0x4, R4 ;  /* 0x0000000407047825 */ /* 0x001fc800078e0204 */
[----:B------:R-:W-:Y:S02]  /*0560*/  IMAD.WIDE R6, R17, 0x4, R4 ;  /* 0x0000000411067825 */ /* 0x000fe400078e0204 */
[----:B------:R-:W3:Y:S02]  /*0570*/  LDG.E R4, desc[UR4][R4.64] ;  /* 0x0000000404047981 */ /* 0x000ee4000c1e1900 */
[----:B--2---:R-:W-:Y:S01]  /*0580*/  IMAD.WIDE.U32 R12, R3, 0x4, R12 ;  /* 0x00000004030c7825 */ /* 0x004fe200078e000c */
[----:B------:R-:W-:Y:S02]  /*0590*/  IADD3.X R3, PT, PT, RZ, RZ, RZ, P1, !PT ;  /* 0x000000ffff037210 */ /* 0x000fe40000ffe4ff */
[----:B-1----:R-:W-:-:S03]  /*05a0*/  LEA R2, P1, R8, UR6, 0x2 ;  /* 0x0000000608027c11 */ /* 0x002fc6000f8210ff */
[----:B------:R-:W3:Y:S01]  /*05b0*/  LDG.E R13, desc[UR4][R12.64] ;  /* 0x000000040c0d7981 */ /* 0x000ee2000c1e1900 */
[----:B------:R-:W-:Y:S01]  /*05c0*/  LEA.HI.X R3, R8, UR7, R3, 0x2, P1 ;  /* 0x0000000708037c11 */ /* 0x000fe200088f1403 */
[C---:B------:R-:W-:Y:S02]  /*05d0*/  IMAD.WIDE R8, R17.reuse, 0x4, R6 ;  /* 0x0000000411087825 */ /* 0x040fe400078e0206 */
[----:B------:R-:W2:Y:S04]  /*05e0*/  LDG.E R6, desc[UR4][R6.64] ;  /* 0x0000000406067981 */ /* 0x000ea8000c1e1900 */
[----:B------:R-:W2:Y:S01]  /*05f0*/  LDG.E R15, desc[UR4][R2.64+0x4] ;  /* 0x00000404020f7981 */ /* 0x000ea2000c1e1900 */
[----:B------:R-:W-:-:S03]  /*0600*/  IMAD.WIDE R10, R17, 0x4, R8 ;  /* 0x00000004110a7825 */ /* 0x000fc600078e0208 */
[----:B------:R-:W4:Y:S04]  /*0610*/  LDG.E R22, desc[UR4][R8.64] ;  /* 0x0000000408167981 */ /* 0x000f28000c1e1900 */
[----:B------:R-:W4:Y:S04]  /*0620*/  LDG.E R18, desc[UR4][R2.64+0x8] ;  /* 0x0000080402127981 */ /* 0x000f28000c1e1900 */
[----:B------:R-:W5:Y:S04]  /*0630*/  LDG.E R26, desc[UR4][R2.64+0xc] ;  /* 0x00000c04021a7981 */ /* 0x000f68000c1e1900 */
[----:B------:R-:W5:Y:S01]  /*0640*/  LDG.E R10, desc[UR4][R10.64] ;  /* 0x000000040a0a7981 */ /* 0x000f62000c1e1900 */
[----:B------:R-:W-:Y:S01]  /*0650*/  IADD3 R21, PT, PT, R21, 0x4, RZ ;  /* 0x0000000415157810 */ /* 0x000fe20007ffe0ff */
[----:B---3--:R-:W-:-:S04]  /*0660*/  IMAD R24, R13, R4, R24 ;  /* 0x000000040d187224 */ /* 0x008fc800078e0218 */
[----:B--2---:R-:W-:-:S04]  /*0670*/  IMAD R15, R15, R6, R24 ;  /* 0x000000060f0f7224 */ /* 0x004fc800078e0218 */
[----:B----4-:R-:W-:-:S04]  /*0680*/  IMAD R15, R18, R22, R15 ;  /* 0x00000016120f7224 */ /* 0x010fc800078e020f */
[----:B-----5:R-:W-:-:S07]  /*0690*/  IMAD R24, R26, R10, R15 ;  /* 0x0000000a1a187224 */ /* 0x020fce00078e020f */
.L_x_3:
[----:B------:R-:W-:Y:S05]  /*06a0*/  @!P0 BRA `(.L_x_0) ;  /* 0x00000000007c8947 */ /* 0x000fea0003800000 */
[----:B------:R-:W-:Y:S01]  /*06b0*/  ISETP.NE.AND P1, PT, R14, 0x1, PT ;  /* 0x000000010e00780c */ /* 0x000fe20003f25270 */
[----:B------:R-:W0:Y:S01]  /*06c0*/  LDC.64 R10, c[0x0][0x380] ;  /* 0x0000e000ff0a7b82 */ /* 0x000e220000000a00 */
[----:B------:R-:W-:-:S04]  /*06d0*/  LOP3.LUT R19, R19, 0x1, RZ, 0xc0, !PT ;  /* 0x0000000113137812 */ /* 0x000fc800078ec0ff */
[----:B------:R-:W-:-:S03]  /*06e0*/  ISETP.NE.U32.AND P0, PT, R19, 0x1, PT ;  /* 0x000000011300780c */ /* 0x000fc60003f05070 */
[----:B------:R-:W1:Y:S04]  /*06f0*/  LDC.64 R8, c[0x0][0x388] ;  /* 0x0000e200ff087b82 */ /* 0x000e680000000a00 */
[CC--:B------:R-:W-:Y:S02]  /*0700*/  @P1 IADD3 R13, PT, PT, R20.reuse, R21.reuse, RZ ;  /* 0x00000015140d1210 */ /* 0x0c0fe40007ffe0ff */
[----:B------:R-:W-:Y:S02]  /*0710*/  @P1 IADD3 R12, P2, PT, R20, R21, RZ ;  /* 0x00000015140c1210 */ /* 0x000fe40007f5e0ff */
[----:B------:R-:W2:Y:S02]  /*0720*/  @P1 LDC.64 R2, c[0x0][0x380] ;  /* 0x0000e000ff021b82 */ /* 0x000ea40000000a00 */
[----:B------:R-:W-:-:S06]  /*0730*/  @P1 IADD3.X R14, PT, PT, RZ, RZ, RZ, P2, !PT ;  /* 0x000000ffff0e1210 */ /* 0x000fcc00017fe4ff */
[----:B------:R-:W3:Y:S01]  /*0740*/  LDC.64 R4, c[0x0][0x380] ;  /* 0x0000e000ff047b82 */ /* 0x000ee20000000a00 */
[----:B0-----:R-:W-:-:S04]  /*0750*/  @P1 IMAD.WIDE.U32 R10, R13, 0x4, R10 ;  /* 0x000000040d0a1825 */ /* 0x001fc800078e000a */
[C---:B------:R-:W-:Y:S01]  /*0760*/  @P1 IMAD R13, R21.reuse, R17, R0 ;  /* 0x00000011150d1224 */ /* 0x040fe200078e0200 */
[----:B------:R-:W-:Y:S01]  /*0770*/  @P1 IADD3 R21, PT, PT, R21, 0x2, RZ ;  /* 0x0000000215151810 */ /* 0x000fe20007ffe0ff */
[----:B------:R-:W4:Y:S01]  /*0780*/  @P1 LDG.E R11, desc[UR4][R10.64] ;  /* 0x000000040a0b1981 */ /* 0x000f22000c1e1900 */
[----:B------:R-:W0:Y:S01]  /*0790*/  LDC.64 R6, c[0x0][0x388] ;  /* 0x0000e200ff067b82 */ /* 0x000e220000000a00 */
[----:B-1----:R-:W-:Y:S01]  /*07a0*/  @P1 IMAD.WIDE R8, R13, 0x4, R8 ;  /* 0x000000040d081825 */ /* 0x002fe200078e0208 */
[----:B------:R-:W-:Y:S02]  /*07b0*/  @!P0 IADD3 R15, PT, PT, R20, R21, RZ ;  /* 0x00000015140f8210 */ /* 0x000fe40007ffe0ff */
[----:B--2---:R-:W-:Y:S01]  /*07c0*/  @P1 LEA R2, P2, R12, R2, 0x2 ;  /* 0x000000020c021211 */ /* 0x004fe200078410ff */
[----:B------:R-:W-:-:S03]  /*07d0*/  @!P0 IMAD R21, R21, R17, R0 ;  /* 0x0000001115158224 */ /* 0x000fc600078e0200 */
[----:B------:R-:W-:Y:S01]  /*07e0*/  @P1 LEA.HI.X R3, R12, R3, R14, 0x2, P2 ;  /* 0x000000030c031211 */ /* 0x000fe200010f140e */
[----:B------:R-:W-:Y:S01]  /*07f0*/  @P1 IMAD.WIDE R12, R17, 0x4, R8 ;  /* 0x00000004110c1825 */ /* 0x000fe200078e0208 */
[----:B------:R-:W4:Y:S03]  /*0800*/  @P1 LDG.E R14, desc[UR4][R8.64] ;  /* 0x00000004080e1981 */ /* 0x000f26000c1e1900 */
[----:B---3--:R-:W-:Y:S01]  /*0810*/  @!P0 IMAD.WIDE.U32 R4, R15, 0x4, R4 ;  /* 0x000000040f048825 */ /* 0x008fe200078e0004 */
[----:B------:R-:W2:Y:S04]  /*0820*/  @P1 LDG.E R2, desc[UR4][R2.64+0x4] ;  /* 0x0000040402021981 */ /* 0x000ea8000c1e1900 */
[----:B------:R-:W2:Y:S01]  /*0830*/  @P1 LDG.E R12, desc[UR4][R12.64] ;  /* 0x000000040c0c1981 */ /* 0x000ea2000c1e1900 */
[----:B0-----:R-:W-:-:S03]  /*0840*/  @!P0 IMAD.WIDE R6, R21, 0x4, R6 ;  /* 0x0000000415068825 */ /* 0x001fc600078e0206 */
[----:B------:R-:W3:Y:S04]  /*0850*/  @!P0 LDG.E R5, desc[UR4][R4.64] ;  /* 0x0000000404058981 */ /* 0x000ee8000c1e1900 */
[----:B------:R-:W3:Y:S01]  /*0860*/  @!P0 LDG.E R6, desc[UR4][R6.64] ;  /* 0x0000000406068981 */ /* 0x000ee2000c1e1900 */
[----:B----4-:R-:W-:-:S04]  /*0870*/  @P1 IMAD R11, R11, R14, R24 ;  /* 0x0000000e0b0b1224 */ /* 0x010fc800078e0218 */
[----:B--2---:R-:W-:-:S04]  /*0880*/  @P1 IMAD R24, R2, R12, R11 ;  /* 0x0000000c02181224 */ /* 0x004fc800078e020b */
[----:B---3--:R-:W-:-:S07]  /*0890*/  @!P0 IMAD R24, R5, R6, R24 ;  /* 0x0000000605188224 */ /* 0x008fce00078e0218 */
.L_x_0:
[----:B------:R-:W0:Y:S01]  /*08a0*/  LDC.64 R2, c[0x0][0x390] ;  /* 0x0000e400ff027b82 */ /* 0x000e220000000a00 */
[----:B------:R-:W-:-:S04]  /*08b0*/  IMAD R17, R16, R17, R0 ;  /* 0x0000001110117224 */ /* 0x000fc800078e0200 */
[----:B0-----:R-:W-:-:S05]  /*08c0*/  IMAD.WIDE R2, R17, 0x4, R2 ;  /* 0x0000000411027825 */ /* 0x001fca00078e0202 */
[----:B------:R-:W-:Y:S01]  /*08d0*/  STG.E desc[UR4][R2.64], R24 ;  /* 0x0000001802007986 */ /* 0x000fe2000c101904 */
[----:B------:R-:W-:Y:S05]  /*08e0*/  EXIT ;  /* 0x000000000000794d */ /* 0x000fea0003800000 */
.L_x_4:
[----:B------:R-:W-:-:S00]  /*08f0*/  BRA `(.L_x_4) ;  /* 0xfffffffc00fc7947 */ /* 0x000fc0000383ffff */
[----:B------:R-:W-:-:S00]  /*0900*/  NOP ;  /* 0x0000000000007918 */ /* 0x000fc00000000000 */
[----:B------:R-:W-:-:S00]  /*0910*/  NOP ;  /* 0x0000000000007918 */ /* 0x000fc00000000000 */
[----:B------:R-:W-:-:S00]  /*0920*/  NOP ;  /* 0x0000000000007918 */ /* 0x000fc00000000000 */
[----:B------:R-:W-:-:S00]  /*0930*/  NOP ;  /* 0x0000000000007918 */ /* 0x000fc00000000000 */
[----:B------:R-:W-:-:S00]  /*0940*/  NOP ;  /* 0x0000000000007918 */ /* 0x000fc00000000000 */
[----:B------:R-:W-:-:S00]  /*0950*/  NOP ;  /* 0x0000000000007918 */ /* 0x000fc00000000000 */
[----:B------:R-:W-:-:S00]  /*0960*/  NOP ;  /* 0x0000000000007918 */ /* 0x000fc00000000000 */
[----:B------:R-:W-:-:S00]  /*0970*/  NOP ;  /* 0x0000000000007918 */ /* 0x000fc00000000000 */
.L_x_5:


//--------------------- .nv.shared.reserved.0     --------------------------
	.section	.nv.shared.reserved.0,"aw",@nobits
	.weak		__nv_reservedSMEM_offset_0_alias
	.size		__nv_reservedSMEM_offset_0_alias, 0, 64
	.other		__nv_reservedSMEM_offset_0_alias,@"STO_CUDA_RESERVED_SHARED STV_DEFAULT"
__nv_reservedSMEM_offset_0_alias:
	.zero		0
	.zero		64


//--------------------- .nv.constant0._Z21naive_matrix_multiplyPiS_S_iiii --------------------------
	.section	.nv.constant0._Z21naive_matrix_multiplyPiS_S_iiii,"a",@progbits
	.sectionflags	@""
	.align	4
.nv.constant0._Z21naive_matrix_multiplyPiS_S_iiii:
	.zero		936


//--------------------- SYMBOLS --------------------------

	.type		.nv.reservedSmem.offset0,@object
	.size		.nv.reservedSmem.offset0,0x4
